//
// Generated by NVIDIA NVVM Compiler
//
// Compiler Build ID: CL-36424714
// Cuda compilation tools, release 13.0, V13.0.88
// Based on NVVM 20.0.0
//

.version 9.0
.target sm_100
.address_size 64

	// .globl	_Z15reductionKernelPfS_
.extern .shared .align 16 .b8 partialSum[];

.visible .entry _Z15reductionKernelPfS_(
	.param .u64 .ptr .align 1 _Z15reductionKernelPfS__param_0,
	.param .u64 .ptr .align 1 _Z15reductionKernelPfS__param_1
)
{
	.reg .pred 	%p<6>;
	.reg .b32 	%r<14>;
	.reg .b32 	%f<6>;
	.reg .b64 	%rd<9>;

	ld.param.u64 	%rd1, [_Z15reductionKernelPfS__param_0];
	ld.param.u64 	%rd2, [_Z15reductionKernelPfS__param_1];
	mov.u32 	%r1, %tid.x;
	mov.u32 	%r2, %ctaid.x;
	mov.u32 	%r13, %ntid.x;
	mad.lo.s32 	%r4, %r2, %r13, %r1;
	setp.gt.u32 	%p1, %r4, 999999;
	shl.b32 	%r8, %r1, 2;
	mov.u32 	%r9, partialSum;
	add.s32 	%r5, %r9, %r8;
	@%p1 bra 	$L__BB0_2;
	cvta.to.global.u64 	%rd3, %rd1;
	mul.wide.u32 	%rd4, %r4, 4;
	add.s64 	%rd5, %rd3, %rd4;
	ld.global.f32 	%f1, [%rd5];
	st.shared.f32 	[%r5], %f1;
	bra.uni 	$L__BB0_3;
$L__BB0_2:
	mov.b32 	%r10, 0;
	st.shared.u32 	[%r5], %r10;
$L__BB0_3:
	bar.sync 	0;
	setp.lt.u32 	%p2, %r13, 2;
	@%p2 bra 	$L__BB0_7;
$L__BB0_4:
	shr.u32 	%r7, %r13, 1;
	setp.ge.u32 	%p3, %r1, %r7;
	@%p3 bra 	$L__BB0_6;
	shl.b32 	%r11, %r7, 2;
	add.s32 	%r12, %r5, %r11;
	ld.shared.f32 	%f2, [%r12];
	ld.shared.f32 	%f3, [%r5];
	add.f32 	%f4, %f2, %f3;
	st.shared.f32 	[%r5], %f4;
$L__BB0_6:
	bar.sync 	0;
	setp.gt.u32 	%p4, %r13, 3;
	mov.u32 	%r13, %r7;
	@%p4 bra 	$L__BB0_4;
$L__BB0_7:
	setp.ne.s32 	%p5, %r1, 0;
	@%p5 bra 	$L__BB0_9;
	ld.shared.f32 	%f5, [partialSum];
	cvta.to.global.u64 	%rd6, %rd2;
	mul.wide.u32 	%rd7, %r2, 4;
	add.s64 	%rd8, %rd6, %rd7;
	st.global.f32 	[%rd8], %f5;
$L__BB0_9:
	ret;

}


// ===== COMPILED SASS (sm_100) =====

	.target	sm_100

	.elftype	@"ET_EXEC"


//--------------------- .note.nv.tkinfo           --------------------------
	.section	.note.nv.tkinfo,"",@"SHT_NOTE"
	.sectionflags	@"SHF_NOTE_NV_TKINFO"
	.tkinfo
        /*0018*/ 	.word	0x00000002
        /*0030*/ 	.string	""
        /*0030*/ 	.string	"ptxas"
        /*0030*/ 	.string	"Cuda compilation tools, release 13.0, V13.0.88"
        /*0030*/ 	.string	"Build cuda_13.0.r13.0/compiler.36424714_0"
        /*0030*/ 	.string	"-arch sm_100 -m 64 "



//--------------------- .note.nv.cuinfo           --------------------------
	.section	.note.nv.cuinfo,"",@"SHT_NOTE"
	.sectionflags	@"SHF_NOTE_NV_CUINFO"
        /*0018*/ 	.short	0x0002
        /*001a*/ 	.short	0x0064
        /*001c*/ 	.short	0x0082
	.zero		2


//--------------------- .nv.info                  --------------------------
	.section	.nv.info,"",@"SHT_CUDA_INFO"
	.align	4


	//----- nvinfo : EIATTR_REGCOUNT
	.align		4
        /*0000*/ 	.byte	0x04, 0x2f
        /*0002*/ 	.short	(.L_1 - .L_0)
	.align		4
.L_0:
        /*0004*/ 	.word	index@(_Z15reductionKernelPfS_)
        /*0008*/ 	.word	0x0000000a


	//----- nvinfo : EIATTR_FRAME_SIZE
	.align		4
.L_1:
        /*000c*/ 	.byte	0x04, 0x11
        /*000e*/ 	.short	(.L_3 - .L_2)
	.align		4
.L_2:
        /*0010*/ 	.word	index@(_Z15reductionKernelPfS_)
        /*0014*/ 	.word	0x00000000


	//----- nvinfo : EIATTR_MIN_STACK_SIZE
	.align		4
.L_3:
        /*0018*/ 	.byte	0x04, 0x12
        /*001a*/ 	.short	(.L_5 - .L_4)
	.align		4
.L_4:
        /*001c*/ 	.word	index@(_Z15reductionKernelPfS_)
        /*0020*/ 	.word	0x00000000
.L_5:


//--------------------- .nv.compat                --------------------------
	.section	.nv.compat,"",@"SHT_CUDA_COMPAT_INFO"
	.align	4
        /*0000*/ 	.byte	0x02, 0x09, 0x00, 0x00, 0x02, 0x02, 0x01, 0x00, 0x02, 0x05, 0x05, 0x00, 0x03, 0x07, 0x01, 0x01
        /*0010*/ 	.byte	0x02, 0x03, 0x00, 0x00, 0x02, 0x06, 0x01, 0x00, 0x04, 0x0b, 0x08, 0x00, 0x09, 0x00, 0x00, 0x00
        /*0020*/ 	.byte	0x00, 0x00, 0x00, 0x00


//--------------------- .nv.info._Z15reductionKernelPfS_ --------------------------
	.section	.nv.info._Z15reductionKernelPfS_,"",@"SHT_CUDA_INFO"
	.sectionflags	@""
	.align	4


	//----- nvinfo : EIATTR_CUDA_API_VERSION
	.align		4
        /*0000*/ 	.byte	0x04, 0x37
        /*0002*/ 	.short	(.L_7 - .L_6)
.L_6:
        /*0004*/ 	.word	0x00000082


	//----- nvinfo : EIATTR_KPARAM_INFO
	.align		4
.L_7:
        /*0008*/ 	.byte	0x04, 0x17
        /*000a*/ 	.short	(.L_9 - .L_8)
.L_8:
        /*000c*/ 	.word	0x00000000
        /*0010*/ 	.short	0x0001
        /*0012*/ 	.short	0x0008
        /*0014*/ 	.byte	0x00, 0xf5, 0x21, 0x00


	//----- nvinfo : EIATTR_KPARAM_INFO
	.align		4
.L_9:
        /*0018*/ 	.byte	0x04, 0x17
        /*001a*/ 	.short	(.L_11 - .L_10)
.L_10:
        /*001c*/ 	.word	0x00000000
        /*0020*/ 	.short	0x0000
        /*0022*/ 	.short	0x0000
        /*0024*/ 	.byte	0x00, 0xf5, 0x21, 0x00


	//----- nvinfo : EIATTR_SPARSE_MMA_MASK
	.align		4
.L_11:
        /*0028*/ 	.byte	0x03, 0x50
        /*002a*/ 	.short	0x0000


	//----- nvinfo : EIATTR_MAXREG_COUNT
	.align		4
        /*002c*/ 	.byte	0x03, 0x1b
        /*002e*/ 	.short	0x00ff


	//----- nvinfo : EIATTR_NUM_BARRIERS
	.align		4
        /*0030*/ 	.byte	0x02, 0x4c
        /*0032*/ 	.byte	0x01
	.zero		1


	//----- nvinfo : EIATTR_MERCURY_ISA_VERSION
	.align		4
        /*0034*/ 	.byte	0x03, 0x5f
        /*0036*/ 	.short	0x0101


	//----- nvinfo : EIATTR_VRC_CTA_INIT_COUNT
	.align		4
        /*0038*/ 	.byte	0x02, 0x4a
	.zero		1
	.zero		1


	//----- nvinfo : EIATTR_EXIT_INSTR_OFFSETS
	.align		4
        /*003c*/ 	.byte	0x04, 0x1c
        /*003e*/ 	.short	(.L_13 - .L_12)


	//   ....[0]....
.L_12:
        /*0040*/ 	.word	0x00000200


	//   ....[1]....
        /*0044*/ 	.word	0x00000280


	//----- nvinfo : EIATTR_CBANK_PARAM_SIZE
	.align		4
.L_13:
        /*0048*/ 	.byte	0x03, 0x19
        /*004a*/ 	.short	0x0010


	//----- nvinfo : EIATTR_PARAM_CBANK
	.align		4
        /*004c*/ 	.byte	0x04, 0x0a
        /*004e*/ 	.short	(.L_15 - .L_14)
	.align		4
.L_14:
        /*0050*/ 	.word	index@(.nv.constant0._Z15reductionKernelPfS_)
        /*0054*/ 	.short	0x0380
        /*0056*/ 	.short	0x0010


	//----- nvinfo : EIATTR_SW_WAR
	.align		4
.L_15:
        /*0058*/ 	.byte	0x04, 0x36
        /*005a*/ 	.short	(.L_17 - .L_16)
.L_16:
        /*005c*/ 	.word	0x00000008
.L_17:


//--------------------- .nv.callgraph             --------------------------
	.section	.nv.callgraph,"",@"SHT_CUDA_CALLGRAPH"
	.align	4
	.sectionentsize	8
	.align		4
        /*0000*/ 	.word	0x00000000
	.align		4
        /*0004*/ 	.word	0xffffffff
	.align		4
        /*0008*/ 	.word	0x00000000
	.align		4
        /*000c*/ 	.word	0xfffffffe
	.align		4
        /*0010*/ 	.word	0x00000000
	.align		4
        /*0014*/ 	.word	0xfffffffd
	.align		4
        /*0018*/ 	.word	0x00000000
	.align		4
        /*001c*/ 	.word	0xfffffffc


//--------------------- .text._Z15reductionKernelPfS_ --------------------------
	.section	.text._Z15reductionKernelPfS_,"ax",@progbits
	.align	128
        .global         _Z15reductionKernelPfS_
        .type           _Z15reductionKernelPfS_,@function
        .size           _Z15reductionKernelPfS_,(.L_x_3 - _Z15reductionKernelPfS_)
        .other          _Z15reductionKernelPfS_,@"STO_CUDA_ENTRY STV_DEFAULT"
_Z15reductionKernelPfS_:
.text._Z15reductionKernelPfS_:
[----:B------:R-:W-:Y:S01]  /*0000*/  LDC R1, c[0x0][0x37c] ;  /* 0x0000df00ff017b82 */ /* 0x000fe20000000800 */
[----:B------:R-:W0:Y:S01]  /*0010*/  S2R R6, SR_TID.X ;  /* 0x0000000000067919 */ /* 0x000e220000002100 */
[----:B------:R-:W0:Y:S01]  /*0020*/  LDCU UR8, c[0x0][0x360] ;  /* 0x00006c00ff0877ac */ /* 0x000e220008000800 */
[----:B------:R-:W0:Y:S01]  /*0030*/  S2R R7, SR_CTAID.X ;  /* 0x0000000000077919 */ /* 0x000e220000002500 */
[----:B------:R-:W1:Y:S01]  /*0040*/  LDCU.64 UR6, c[0x0][0x358] ;  /* 0x00006b00ff0677ac */ /* 0x000e620008000a00 */
[----:B0-----:R-:W-:-:S05]  /*0050*/  IMAD R5, R7, UR8, R6 ;  /* 0x0000000807057c24 */ /* 0x001fca000f8e0206 */
[----:B------:R-:W-:-:S13]  /*0060*/  ISETP.GT.U32.AND P1, PT, R5, 0xf423f, PT ;  /* 0x000f423f0500780c */ /* 0x000fda0003f24070 */
[----:B------:R-:W0:Y:S02]  /*0070*/  @!P1 LDC.64 R2, c[0x0][0x380] ;  /* 0x0000e000ff029b82 */ /* 0x000e240000000a00 */
[----:B0-----:R-:W-:-:S06]  /*0080*/  @!P1 IMAD.WIDE.U32 R2, R5, 0x4, R2 ;  /* 0x0000000405029825 */ /* 0x001fcc00078e0002 */
[----:B-1----:R-:W2:Y:S01]  /*0090*/  @!P1 LDG.E R3, desc[UR6][R2.64] ;  /* 0x0000000602039981 */ /* 0x002ea2000c1e1900 */
[----:B------:R-:W0:Y:S01]  /*00a0*/  S2UR UR5, SR_CgaCtaId ;  /* 0x00000000000579c3 */ /* 0x000e220000008800 */
[----:B------:R-:W-:Y:S01]  /*00b0*/  IMAD.U32 R4, RZ, RZ, UR8 ;  /* 0x00000008ff047e24 */ /* 0x000fe2000f8e00ff */
[----:B------:R-:W-:Y:S01]  /*00c0*/  UMOV UR4, 0x400 ;  /* 0x0000040000047882 */ /* 0x000fe20000000000 */
[----:B------:R-:W-:-:S03]  /*00d0*/  ISETP.NE.AND P0, PT, R6, RZ, PT ;  /* 0x000000ff0600720c */ /* 0x000fc60003f05270 */
[----:B------:R-:W-:Y:S01]  /*00e0*/  ISETP.GE.U32.AND P2, PT, R4, 0x2, PT ;  /* 0x000000020400780c */ /* 0x000fe20003f46070 */
[----:B0-----:R-:W-:-:S06]  /*00f0*/  ULEA UR4, UR5, UR4, 0x18 ;  /* 0x0000000405047291 */ /* 0x001fcc000f8ec0ff */
[----:B------:R-:W-:-:S05]  /*0100*/  LEA R0, R6, UR4, 0x2 ;  /* 0x0000000406007c11 */ /* 0x000fca000f8e10ff */
[----:B--2---:R0:W-:Y:S04]  /*0110*/  @!P1 STS [R0], R3 ;  /* 0x0000000300009388 */ /* 0x0041e80000000800 */
[----:B------:R0:W-:Y:S01]  /*0120*/  @P1 STS [R0], RZ ;  /* 0x000000ff00001388 */ /* 0x0001e20000000800 */
[----:B------:R-:W-:Y:S06]  /*0130*/  BAR.SYNC.DEFER_BLOCKING 0x0 ;  /* 0x0000000000007b1d */ /* 0x000fec0000010000 */
[----:B------:R-:W-:Y:S05]  /*0140*/  @!P2 BRA `(.L_x_0) ;  /* 0x00000000002ca947 */ /* 0x000fea0003800000 */
.L_x_1:
[----:B------:R-:W-:-:S04]  /*0150*/  SHF.R.U32.HI R5, RZ, 0x1, R4 ;  /* 0x00000001ff057819 */ /* 0x000fc80000011604 */
[----:B------:R-:W-:-:S13]  /*0160*/  ISETP.GE.U32.AND P1, PT, R6, R5, PT ;  /* 0x000000050600720c */ /* 0x000fda0003f26070 */
[----:B------:R-:W-:Y:S01]  /*0170*/  @!P1 IMAD R2, R5, 0x4, R0 ;  /* 0x0000000405029824 */ /* 0x000fe200078e0200 */
[----:B0-----:R-:W-:Y:S05]  /*0180*/  @!P1 LDS R3, [R0] ;  /* 0x0000000000039984 */ /* 0x001fea0000000800 */
[----:B------:R-:W0:Y:S02]  /*0190*/  @!P1 LDS R2, [R2] ;  /* 0x0000000002029984 */ /* 0x000e240000000800 */
[----:B0-----:R-:W-:-:S05]  /*01a0*/  @!P1 FADD R3, R2, R3 ;  /* 0x0000000302039221 */ /* 0x001fca0000000000 */
[----:B------:R1:W-:Y:S01]  /*01b0*/  @!P1 STS [R0], R3 ;  /* 0x0000000300009388 */ /* 0x0003e20000000800 */
[----:B------:R-:W-:Y:S01]  /*01c0*/  BAR.SYNC.DEFER_BLOCKING 0x0 ;  /* 0x0000000000007b1d */ /* 0x000fe20000010000 */
[----:B------:R-:W-:Y:S01]  /*01d0*/  ISETP.GT.U32.AND P1, PT, R4, 0x3, PT ;  /* 0x000000030400780c */ /* 0x000fe20003f24070 */
[----:B------:R-:W-:-:S12]  /*01e0*/  IMAD.MOV.U32 R4, RZ, RZ, R5 ;  /* 0x000000ffff047224 */ /* 0x000fd800078e0005 */
[----:B-1----:R-:W-:Y:S05]  /*01f0*/  @P1 BRA `(.L_x_1) ;  /* 0xfffffffc00d41947 */ /* 0x002fea000383ffff */
.L_x_0:
[----:B------:R-:W-:Y:S05]  /*0200*/  @P0 EXIT ;  /* 0x000000000000094d */ /* 0x000fea0003800000 */
[----:B------:R-:W1:Y:S01]  /*0210*/  S2UR UR5, SR_CgaCtaId ;  /* 0x00000000000579c3 */ /* 0x000e620000008800 */
[----:B------:R-:W-:-:S07]  /*0220*/  UMOV UR4, 0x400 ;  /* 0x0000040000047882 */ /* 0x000fce0000000000 */
[----:B0-----:R-:W0:Y:S01]  /*0230*/  LDC.64 R2, c[0x0][0x388] ;  /* 0x0000e200ff027b82 */ /* 0x001e220000000a00 */
[----:B-1----:R-:W-:Y:S01]  /*0240*/  ULEA UR4, UR5, UR4, 0x18 ;  /* 0x0000000405047291 */ /* 0x002fe2000f8ec0ff */
[----:B0-----:R-:W-:-:S08]  /*0250*/  IMAD.WIDE.U32 R2, R7, 0x4, R2 ;  /* 0x0000000407027825 */ /* 0x001fd000078e0002 */
[----:B------:R-:W0:Y:S04]  /*0260*/  LDS R5, [UR4] ;  /* 0x00000004ff057984 */ /* 0x000e280008000800 */
[----:B0-----:R-:W-:Y:S01]  /*0270*/  STG.E desc[UR6][R2.64], R5 ;  /* 0x0000000502007986 */ /* 0x001fe2000c101906 */
[----:B------:R-:W-:Y:S05]  /*0280*/  EXIT ;  /* 0x000000000000794d */ /* 0x000fea0003800000 */
.L_x_2:
[----:B------:R-:W-:-:S00]  /*0290*/  BRA `(.L_x_2) ;  /* 0xfffffffc00fc7947 */ /* 0x000fc0000383ffff */
[----:B------:R-:W-:-:S00]  /*02a0*/  NOP ;  /* 0x0000000000007918 */ /* 0x000fc00000000000 */
        /* <DEDUP_REMOVED lines=13> */
.L_x_3:


//--------------------- .nv.shared._Z15reductionKernelPfS_ --------------------------
	.section	.nv.shared._Z15reductionKernelPfS_,"aw",@nobits
	.sectionflags	@""
	.align	16
	.zero		1024


//--------------------- .nv.shared.reserved.0     --------------------------
	.section	.nv.shared.reserved.0,"aw",@nobits
	.weak		__nv_reservedSMEM_offset_0_alias
	.size		__nv_reservedSMEM_offset_0_alias, 0, 64
	.other		__nv_reservedSMEM_offset_0_alias,@"STO_CUDA_RESERVED_SHARED STV_DEFAULT"
__nv_reservedSMEM_offset_0_alias:
	.zero		0
	.zero		64


//--------------------- .nv.constant0._Z15reductionKernelPfS_ --------------------------
	.section	.nv.constant0._Z15reductionKernelPfS_,"a",@progbits
	.sectionflags	@""
	.align	4
.nv.constant0._Z15reductionKernelPfS_:
	.zero		912


//--------------------- SYMBOLS --------------------------

	.type		.nv.reservedSmem.offset0,@object
	.size		.nv.reservedSmem.offset0,0x4
	.type		.nv.reservedSmem.cap,@object
	.size		.nv.reservedSmem.cap,0x4
